	.headerflags	@"EF_CUDA_TEXMODE_UNIFIED EF_CUDA_64BIT_ADDRESS EF_CUDA_ACCELERATORS EF_CUDA_SM90 EF_CUDA_VIRTUAL_SM(EF_CUDA_SM90)"
	.elftype	@"ET_EXEC"


//--------------------- .nv.info                  --------------------------
	.section	.nv.info,"",@"SHT_CUDA_INFO"
	.align	4


	//----- nvinfo : EIATTR_REGCOUNT
	.align		4
        /*0000*/ 	.byte	0x04, 0x2f
        /*0002*/ 	.short	(.L_1 - .L_0)
	.align		4
.L_0:
        /*0004*/ 	.word	index@(triton_poi_fused_cat_11)
        /*0008*/ 	.word	0x0000001c


	//----- nvinfo : EIATTR_MIN_STACK_SIZE
	.align		4
.L_1:
        /*000c*/ 	.byte	0x04, 0x12
        /*000e*/ 	.short	(.L_3 - .L_2)
	.align		4
.L_2:
        /*0010*/ 	.word	index@(triton_poi_fused_cat_11)
        /*0014*/ 	.word	0x00000000


	//----- nvinfo : EIATTR_FRAME_SIZE
	.align		4
.L_3:
        /*0018*/ 	.byte	0x04, 0x11
        /*001a*/ 	.short	(.L_5 - .L_4)
	.align		4
.L_4:
        /*001c*/ 	.word	index@(triton_poi_fused_cat_11)
        /*0020*/ 	.word	0x00000000


	//----- nvinfo : EIATTR_MIN_STACK_SIZE
	.align		4
.L_5:
        /*0024*/ 	.byte	0x04, 0x12
        /*0026*/ 	.short	(.L_7 - .L_6)
	.align		4
.L_6:
        /*0028*/ 	.word	index@(triton_poi_fused_cat_11)
        /*002c*/ 	.word	0x00000000
.L_7:


//--------------------- .nv.info.triton_poi_fused_cat_11 --------------------------
	.section	.nv.info.triton_poi_fused_cat_11,"",@"SHT_CUDA_INFO"
	.sectionflags	@""
	.align	4


	//----- nvinfo : EIATTR_CUDA_API_VERSION
	.align		4
        /*0000*/ 	.byte	0x04, 0x37
        /*0002*/ 	.short	(.L_9 - .L_8)
.L_8:
        /*0004*/ 	.word	0x0000007c


	//----- nvinfo : EIATTR_KPARAM_INFO
	.align		4
.L_9:
        /*0008*/ 	.byte	0x04, 0x17
        /*000a*/ 	.short	(.L_11 - .L_10)
.L_10:
        /*000c*/ 	.word	0x00000000
        /*0010*/ 	.short	0x0005
        /*0012*/ 	.short	0x0028
        /*0014*/ 	.byte	0x00, 0xf0, 0x11, 0x00


	//----- nvinfo : EIATTR_KPARAM_INFO
	.align		4
.L_11:
        /*0018*/ 	.byte	0x04, 0x17
        /*001a*/ 	.short	(.L_13 - .L_12)
.L_12:
        /*001c*/ 	.word	0x00000000
        /*0020*/ 	.short	0x0004
        /*0022*/ 	.short	0x0020
        /*0024*/ 	.byte	0x00, 0xf4, 0x21, 0x00


	//----- nvinfo : EIATTR_KPARAM_INFO
	.align		4
.L_13:
        /*0028*/ 	.byte	0x04, 0x17
        /*002a*/ 	.short	(.L_15 - .L_14)
.L_14:
        /*002c*/ 	.word	0x00000000
        /*0030*/ 	.short	0x0003
        /*0032*/ 	.short	0x0018
        /*0034*/ 	.byte	0x00, 0xf4, 0x21, 0x00


	//----- nvinfo : EIATTR_KPARAM_INFO
	.align		4
.L_15:
        /*0038*/ 	.byte	0x04, 0x17
        /*003a*/ 	.short	(.L_17 - .L_16)
.L_16:
        /*003c*/ 	.word	0x00000000
        /*0040*/ 	.short	0x0002
        /*0042*/ 	.short	0x0010
        /*0044*/ 	.byte	0x00, 0xf4, 0x21, 0x00


	//----- nvinfo : EIATTR_KPARAM_INFO
	.align		4
.L_17:
        /*0048*/ 	.byte	0x04, 0x17
        /*004a*/ 	.short	(.L_19 - .L_18)
.L_18:
        /*004c*/ 	.word	0x00000000
        /*0050*/ 	.short	0x0001
        /*0052*/ 	.short	0x0008
        /*0054*/ 	.byte	0x00, 0xf4, 0x21, 0x00


	//----- nvinfo : EIATTR_KPARAM_INFO
	.align		4
.L_19:
        /*0058*/ 	.byte	0x04, 0x17
        /*005a*/ 	.short	(.L_21 - .L_20)
.L_20:
        /*005c*/ 	.word	0x00000000
        /*0060*/ 	.short	0x0000
        /*0062*/ 	.short	0x0000
        /*0064*/ 	.byte	0x00, 0xf4, 0x21, 0x00


	//----- nvinfo : EIATTR_SPARSE_MMA_MASK
	.align		4
.L_21:
        /*0068*/ 	.byte	0x03, 0x50
        /*006a*/ 	.short	0x0000


	//----- nvinfo : EIATTR_MAXREG_COUNT
	.align		4
        /*006c*/ 	.byte	0x03, 0x1b
        /*006e*/ 	.short	0x00ff


	//----- nvinfo : EIATTR_EXIT_INSTR_OFFSETS
	.align		4
        /*0070*/ 	.byte	0x04, 0x1c
        /*0072*/ 	.short	(.L_23 - .L_22)


	//   ....[0]....
.L_22:
        /*0074*/ 	.word	0x00000710


	//   ....[1]....
        /*0078*/ 	.word	0x00000730


	//----- nvinfo : EIATTR_REQNTID
	.align		4
.L_23:
        /*007c*/ 	.byte	0x04, 0x10
        /*007e*/ 	.short	(.L_25 - .L_24)
.L_24:
        /*0080*/ 	.word	0x00000080
        /*0084*/ 	.word	0x00000001
        /*0088*/ 	.word	0x00000001


	//----- nvinfo : EIATTR_CBANK_PARAM_SIZE
	.align		4
.L_25:
        /*008c*/ 	.byte	0x03, 0x19
        /*008e*/ 	.short	0x002c


	//----- nvinfo : EIATTR_PARAM_CBANK
	.align		4
        /*0090*/ 	.byte	0x04, 0x0a
        /*0092*/ 	.short	(.L_27 - .L_26)
	.align		4
.L_26:
        /*0094*/ 	.word	index@(.nv.constant0.triton_poi_fused_cat_11)
        /*0098*/ 	.short	0x0210
        /*009a*/ 	.short	0x002c


	//----- nvinfo : EIATTR_SW_WAR
	.align		4
.L_27:
        /*009c*/ 	.byte	0x04, 0x36
        /*009e*/ 	.short	(.L_29 - .L_28)
.L_28:
        /*00a0*/ 	.word	0x00000008
.L_29:


//--------------------- .nv.callgraph             --------------------------
	.section	.nv.callgraph,"",@"SHT_CUDA_CALLGRAPH"
	.align	4
	.sectionentsize	8
	.align		4
        /*0000*/ 	.word	0x00000000
	.align		4
        /*0004*/ 	.word	0xffffffff
	.align		4
        /*0008*/ 	.word	0x00000000
	.align		4
        /*000c*/ 	.word	0xfffffffe
	.align		4
        /*0010*/ 	.word	0x00000000
	.align		4
        /*0014*/ 	.word	0xfffffffd
	.align		4
        /*0018*/ 	.word	0x00000000
	.align		4
        /*001c*/ 	.word	0xfffffffc


//--------------------- .text.triton_poi_fused_cat_11 --------------------------
	.section	.text.triton_poi_fused_cat_11,"ax",@progbits
	.align	128
        .global         triton_poi_fused_cat_11
        .type           triton_poi_fused_cat_11,@function
        .size           triton_poi_fused_cat_11,(.L_x_1 - triton_poi_fused_cat_11)
        .other          triton_poi_fused_cat_11,@"STO_CUDA_ENTRY STV_DEFAULT"
triton_poi_fused_cat_11:
.text.triton_poi_fused_cat_11:
[----:B------:R-:W0:Y:S02]  /*0000*/  LDC R1, c[0x0][0x28] ;  /* 0x00000a00ff017b82 */ /* 0x000e240000000800 */
[----:B------:R-:W1:Y:S01]  /*0010*/  S2R R0, SR_TID.X ;  /* 0x0000000000007919 */ /* 0x000e620000002100 */
[----:B------:R-:W-:Y:S01]  /*0020*/  ULDC.64 UR4, c[0x0][0x220] ;  /* 0x0000880000047ab9 */ /* 0x000fe20000000a00 */
[----:B------:R-:W-:Y:S01]  /*0030*/  ULDC.64 UR6, c[0x0][0x228] ;  /* 0x00008a0000067ab9 */ /* 0x000fe20000000a00 */
[----:B------:R-:W2:Y:S01]  /*0040*/  S2R R3, SR_CTAID.X ;  /* 0x0000000000037919 */ /* 0x000ea20000002500 */
[----:B-1----:R-:W-:Y:S01]  /*0050*/  IMAD.SHL.U32 R0, R0, 0x2, RZ ;  /* 0x0000000200007824 */ /* 0x002fe200078e00ff */
[----:B--2---:R-:W-:-:S04]  /*0060*/  SHF.R.S32.HI R2, RZ, 0x17, R3 ;  /* 0x00000017ff027819 */ /* 0x004fc80000011403 */
[----:B------:R-:W-:-:S05]  /*0070*/  LOP3.LUT R0, R0, 0xfe, RZ, 0xc0, !PT ;  /* 0x000000fe00007812 */ /* 0x000fca00078ec0ff */
[----:B------:R-:W-:Y:S01]  /*0080*/  IMAD R0, R3, 0x100, R0 ;  /* 0x0000010003007824 */ /* 0x000fe200078e0200 */
[----:B------:R-:W-:-:S03]  /*0090*/  SGXT R3, R2, 0x1 ;  /* 0x000000010203781a */ /* 0x000fc60000000200 */
[----:B------:R-:W-:Y:S01]  /*00a0*/  VIADD R2, R0, 0x1 ;  /* 0x0000000100027836 */ /* 0x000fe20000000000 */
[CC--:B------:R-:W-:Y:S02]  /*00b0*/  LEA.HI R4, R3.reuse, R0.reuse, RZ, 0x2 ;  /* 0x0000000003047211 */ /* 0x0c0fe400078f10ff */
[C---:B------:R-:W-:Y:S02]  /*00c0*/  LEA.HI R6, R3.reuse, R0, RZ, 0x4 ;  /* 0x0000000003067211 */ /* 0x040fe400078f20ff */
[----:B------:R-:W-:Y:S02]  /*00d0*/  LEA.HI R5, R3, R2, RZ, 0x2 ;  /* 0x0000000203057211 */ /* 0x000fe400078f10ff */
[----:B------:R-:W-:Y:S02]  /*00e0*/  SHF.R.S32.HI R17, RZ, 0x2, R4 ;  /* 0x00000002ff117819 */ /* 0x000fe40000011404 */
[----:B------:R-:W-:Y:S02]  /*00f0*/  LOP3.LUT R5, R5, 0x3ffffffc, RZ, 0xc0, !PT ;  /* 0x3ffffffc05057812 */ /* 0x000fe400078ec0ff */
[----:B------:R-:W-:-:S02]  /*0100*/  SHF.R.S32.HI R6, RZ, 0x4, R6 ;  /* 0x00000004ff067819 */ /* 0x000fc40000011406 */
[----:B------:R-:W-:Y:S01]  /*0110*/  LEA.HI R3, R3, R0, RZ, 0x6 ;  /* 0x0000000003037211 */ /* 0x000fe200078f30ff */
[----:B------:R-:W-:Y:S01]  /*0120*/  IMAD.IADD R5, R2, 0x1, -R5 ;  /* 0x0000000102057824 */ /* 0x000fe200078e0a05 */
[----:B------:R-:W-:Y:S02]  /*0130*/  LEA.HI R2, R17, R17, RZ, 0x2 ;  /* 0x0000001111027211 */ /* 0x000fe400078f10ff */
[----:B------:R-:W-:Y:S01]  /*0140*/  LEA.HI R7, R6, R6, RZ, 0x2 ;  /* 0x0000000606077211 */ /* 0x000fe200078f10ff */
[----:B------:R-:W-:Y:S01]  /*0150*/  IMAD.SHL.U32 R8, R5, 0x4, RZ ;  /* 0x0000000405087824 */ /* 0x000fe200078e00ff */
[----:B------:R-:W-:Y:S02]  /*0160*/  LOP3.LUT R2, R2, 0xfffffffc, RZ, 0xc0, !PT ;  /* 0xfffffffc02027812 */ /* 0x000fe400078ec0ff */
[----:B------:R-:W-:Y:S02]  /*0170*/  LOP3.LUT R9, R4, 0xfffffffc, RZ, 0xc0, !PT ;  /* 0xfffffffc04097812 */ /* 0x000fe400078ec0ff */
[----:B------:R-:W-:Y:S01]  /*0180*/  SHF.R.S32.HI R3, RZ, 0x6, R3 ;  /* 0x00000006ff037819 */ /* 0x000fe20000011403 */
[----:B------:R-:W-:Y:S01]  /*0190*/  IMAD.IADD R17, R17, 0x1, -R2 ;  /* 0x0000000111117824 */ /* 0x000fe200078e0a02 */
[----:B------:R-:W-:Y:S01]  /*01a0*/  LOP3.LUT R7, R7, 0xfffffffc, RZ, 0xc0, !PT ;  /* 0xfffffffc07077812 */ /* 0x000fe200078ec0ff */
[----:B------:R-:W-:Y:S01]  /*01b0*/  IMAD.IADD R16, R0, 0x1, -R9 ;  /* 0x0000000100107824 */ /* 0x000fe200078e0a09 */
[----:B------:R-:W-:Y:S01]  /*01c0*/  SHF.R.S32.HI R10, RZ, 0x1f, R8 ;  /* 0x0000001fff0a7819 */ /* 0x000fe20000011408 */
[----:B------:R-:W-:-:S02]  /*01d0*/  IMAD.SHL.U32 R13, R3, 0x10, RZ ;  /* 0x00000010030d7824 */ /* 0x000fc400078e00ff */
[----:B------:R-:W-:Y:S02]  /*01e0*/  IMAD.SHL.U32 R2, R17, 0x8, RZ ;  /* 0x0000000811027824 */ /* 0x000fe400078e00ff */
[----:B------:R-:W-:Y:S02]  /*01f0*/  IMAD.IADD R7, R6, 0x1, -R7 ;  /* 0x0000000106077824 */ /* 0x000fe400078e0a07 */
[----:B------:R-:W-:Y:S01]  /*0200*/  IMAD.SHL.U32 R6, R16, 0x4, RZ ;  /* 0x0000000410067824 */ /* 0x000fe200078e00ff */
[----:B------:R-:W-:Y:S01]  /*0210*/  SHF.R.S32.HI R12, RZ, 0x1f, R2 ;  /* 0x0000001fff0c7819 */ /* 0x000fe20000011402 */
[----:B------:R-:W-:Y:S01]  /*0220*/  IMAD.IADD R21, R2, 0x1, R13 ;  /* 0x0000000102157824 */ /* 0x000fe200078e020d */
[----:B------:R-:W-:Y:S01]  /*0230*/  IADD3 R14, P4, R2, R13, RZ ;  /* 0x0000000d020e7210 */ /* 0x000fe20007f9e0ff */
[C---:B------:R-:W-:Y:S01]  /*0240*/  VIADD R5, R7.reuse, 0xfffffff8 ;  /* 0xfffffff807057836 */ /* 0x040fe20000000000 */
[----:B------:R-:W-:Y:S01]  /*0250*/  SHF.R.S32.HI R15, RZ, 0x1f, R6 ;  /* 0x0000001fff0f7819 */ /* 0x000fe20000011406 */
[----:B------:R-:W-:Y:S01]  /*0260*/  IMAD.IADD R3, R7, 0x1, R8 ;  /* 0x0000000107037824 */ /* 0x000fe200078e0208 */
[----:B------:R-:W-:Y:S01]  /*0270*/  SHF.R.S32.HI R19, RZ, 0x1f, R7 ;  /* 0x0000001fff137819 */ /* 0x000fe20000011407 */
[----:B------:R-:W-:Y:S01]  /*0280*/  IMAD.IADD R2, R6, 0x1, R5 ;  /* 0x0000000106027824 */ /* 0x000fe200078e0205 */
[-CC-:B------:R-:W-:Y:S01]  /*0290*/  IADD3 R9, P0, P1, R21, R7.reuse, R6.reuse ;  /* 0x0000000715097210 */ /* 0x180fe2000791e006 */
[----:B------:R-:W-:Y:S01]  /*02a0*/  IMAD.IADD R4, R7, 0x1, R6 ;  /* 0x0000000107047824 */ /* 0x000fe200078e0206 */
[----:B------:R-:W-:Y:S01]  /*02b0*/  SHF.R.S32.HI R20, RZ, 0x1f, R21 ;  /* 0x0000001fff147819 */ /* 0x000fe20000011415 */
[----:B------:R-:W-:Y:S01]  /*02c0*/  IMAD.IADD R5, R8, 0x1, R5 ;  /* 0x0000000108057824 */ /* 0x000fe200078e0205 */
[----:B------:R-:W-:-:S02]  /*02d0*/  IADD3 R11, P2, P3, R21, R7, R8 ;  /* 0x00000007150b7210 */ /* 0x000fc40007b5e008 */
[CC--:B------:R-:W-:Y:S02]  /*02e0*/  IADD3.X R18, R20.reuse, R19.reuse, R15, P0, P1 ;  /* 0x0000001314127210 */ /* 0x0c0fe400007e240f */
[----:B------:R-:W-:Y:S02]  /*02f0*/  LEA.HI.X.SX32 R12, R13, R12, 0x1, P4 ;  /* 0x0000000c0d0c7211 */ /* 0x000fe400020f0eff */
[----:B------:R-:W-:Y:S01]  /*0300*/  IADD3.X R20, R20, R19, R10, P2, P3 ;  /* 0x0000001314147210 */ /* 0x000fe200017e640a */
[--C-:B------:R-:W-:Y:S01]  /*0310*/  IMAD.IADD R19, R4, 0x1, R21.reuse ;  /* 0x0000000104137824 */ /* 0x100fe200078e0215 */
[----:B------:R-:W-:Y:S01]  /*0320*/  IADD3 R8, P1, R3, R14, RZ ;  /* 0x0000000e03087210 */ /* 0x000fe20007f3e0ff */
[----:B------:R-:W-:Y:S01]  /*0330*/  IMAD.IADD R21, R3, 0x1, R21 ;  /* 0x0000000103157824 */ /* 0x000fe200078e0215 */
[----:B------:R-:W-:Y:S02]  /*0340*/  IADD3 R10, P0, R4, R14, RZ ;  /* 0x0000000e040a7210 */ /* 0x000fe40007f1e0ff */
[----:B------:R-:W-:-:S02]  /*0350*/  IADD3 R6, P2, R2, R14, RZ ;  /* 0x0000000e02067210 */ /* 0x000fc40007f5e0ff */
[----:B------:R-:W-:Y:S02]  /*0360*/  IADD3 R7, P3, R5, R14, RZ ;  /* 0x0000000e05077210 */ /* 0x000fe40007f7e0ff */
[-C--:B------:R-:W-:Y:S02]  /*0370*/  LEA.HI.X.SX32 R13, R3, R12.reuse, 0x1, P1 ;  /* 0x0000000c030d7211 */ /* 0x080fe400008f0eff */
[-C--:B------:R-:W-:Y:S02]  /*0380*/  LEA.HI.X.SX32 R15, R4, R12.reuse, 0x1, P0 ;  /* 0x0000000c040f7211 */ /* 0x080fe400000f0eff */
[-C--:B------:R-:W-:Y:S02]  /*0390*/  LEA.HI.X.SX32 R3, R2, R12.reuse, 0x1, P2 ;  /* 0x0000000c02037211 */ /* 0x080fe400010f0eff */
[----:B------:R-:W-:Y:S02]  /*03a0*/  LEA.HI.X.SX32 R22, R5, R12, 0x1, P3 ;  /* 0x0000000c05167211 */ /* 0x000fe400018f0eff */
[----:B------:R-:W-:Y:S01]  /*03b0*/  LEA R14, P0, R10, UR4, 0x2 ;  /* 0x000000040a0e7c11 */ /* 0x000fe2000f8010ff */
[----:B------:R-:W1:Y:S01]  /*03c0*/  LDC.64 R4, c[0x0][0x210] ;  /* 0x00008400ff047b82 */ /* 0x000e620000000a00 */
[----:B------:R-:W-:-:S02]  /*03d0*/  LEA R12, P1, R8, UR4, 0x2 ;  /* 0x00000004080c7c11 */ /* 0x000fc4000f8210ff */
[----:B------:R-:W-:Y:S02]  /*03e0*/  LEA R2, P2, R6, UR6, 0x2 ;  /* 0x0000000606027c11 */ /* 0x000fe4000f8410ff */
[----:B------:R-:W-:Y:S02]  /*03f0*/  LEA.HI.X R15, R10, UR5, R15, 0x2, P0 ;  /* 0x000000050a0f7c11 */ /* 0x000fe400080f140f */
[----:B------:R-:W-:Y:S01]  /*0400*/  LEA.HI.X R13, R8, UR5, R13, 0x2, P1 ;  /* 0x00000005080d7c11 */ /* 0x000fe200088f140d */
[----:B------:R-:W-:Y:S01]  /*0410*/  ULDC.64 UR4, c[0x0][0x218] ;  /* 0x0000860000047ab9 */ /* 0x000fe20000000a00 */
[----:B------:R-:W-:Y:S02]  /*0420*/  ISETP.GE.AND P3, PT, R0, 0x100, PT ;  /* 0x000001000000780c */ /* 0x000fe40003f66270 */
[----:B------:R-:W-:Y:S02]  /*0430*/  LEA.HI.X R3, R6, UR7, R3, 0x2, P2 ;  /* 0x0000000706037c11 */ /* 0x000fe400090f1403 */
[----:B------:R-:W-:-:S02]  /*0440*/  LEA R10, P2, R11, UR4, 0x2 ;  /* 0x000000040b0a7c11 */ /* 0x000fc4000f8410ff */
[----:B------:R-:W-:Y:S02]  /*0450*/  ISETP.LT.AND P1, PT, R16, 0x2, !P3 ;  /* 0x000000021000780c */ /* 0x000fe40005f21270 */
[----:B------:R-:W-:Y:S02]  /*0460*/  LEA R8, P0, R9, UR4, 0x2 ;  /* 0x0000000409087c11 */ /* 0x000fe4000f8010ff */
[----:B------:R-:W-:Y:S01]  /*0470*/  LEA.HI.X R11, R11, UR5, R20, 0x2, P2 ;  /* 0x000000050b0b7c11 */ /* 0x000fe200090f1414 */
[----:B------:R-:W-:Y:S01]  /*0480*/  IMAD.MOV.U32 R20, RZ, RZ, RZ ;  /* 0x000000ffff147224 */ /* 0x000fe200078e00ff */
[C---:B------:R-:W-:Y:S02]  /*0490*/  ISETP.GT.AND P2, PT, R17.reuse, 0x1, PT ;  /* 0x000000011100780c */ /* 0x040fe40003f44270 */
[----:B------:R-:W-:Y:S02]  /*04a0*/  ISETP.GT.AND P4, PT, R17, 0x1, P1 ;  /* 0x000000011100780c */ /* 0x000fe40000f84270 */
[----:B------:R-:W-:Y:S01]  /*04b0*/  LEA.HI.X R9, R9, UR5, R18, 0x2, P0 ;  /* 0x0000000509097c11 */ /* 0x000fe200080f1412 */
[----:B------:R-:W-:Y:S01]  /*04c0*/  ULDC.64 UR4, c[0x0][0x208] ;  /* 0x0000820000047ab9 */ /* 0x000fe20000000a00 */
[----:B------:R-:W-:-:S02]  /*04d0*/  ISETP.LT.AND P0, PT, R17, 0x2, !P3 ;  /* 0x000000021100780c */ /* 0x000fc40005f01270 */
[C---:B------:R-:W-:Y:S02]  /*04e0*/  ISETP.GT.AND P2, PT, R16.reuse, 0x1, P2 ;  /* 0x000000011000780c */ /* 0x040fe40001744270 */
[----:B------:R-:W-:Y:S02]  /*04f0*/  ISETP.GT.AND P0, PT, R16, 0x1, P0 ;  /* 0x000000011000780c */ /* 0x000fe40000704270 */
[----:B------:R-:W-:Y:S02]  /*0500*/  ISETP.LT.AND P1, PT, R17, 0x2, P1 ;  /* 0x000000021100780c */ /* 0x000fe40000f21270 */
[----:B------:R-:W-:Y:S02]  /*0510*/  ISETP.LT.AND P2, PT, R0, 0x100, P2 ;  /* 0x000001000000780c */ /* 0x000fe40001741270 */
[----:B------:R-:W-:Y:S01]  /*0520*/  LEA R6, P5, R7, UR6, 0x2 ;  /* 0x0000000607067c11 */ /* 0x000fe2000f8a10ff */
[----:B-1----:R-:W-:Y:S01]  /*0530*/  IMAD.WIDE R18, R19, 0x4, R4 ;  /* 0x0000000413127825 */ /* 0x002fe200078e0204 */
[----:B------:R1:W2:Y:S01]  /*0540*/  @P4 LDG.E.EL R20, desc[UR4][R14.64+-0x40] ;  /* 0xffffc0040e144981 */ /* 0x0002a2000c2e1900 */
[----:B------:R-:W-:-:S02]  /*0550*/  CS2R R24, SRZ ;  /* 0x0000000000187805 */ /* 0x000fc4000001ff00 */
[----:B------:R-:W-:Y:S01]  /*0560*/  LEA.HI.X R7, R7, UR7, R22, 0x2, P5 ;  /* 0x0000000707077c11 */ /* 0x000fe2000a8f1416 */
[----:B------:R-:W-:Y:S01]  /*0570*/  IMAD.WIDE R4, R21, 0x4, R4 ;  /* 0x0000000415047825 */ /* 0x000fe200078e0204 */
[----:B------:R-:W-:-:S03]  /*0580*/  CS2R R22, SRZ ;  /* 0x0000000000167805 */ /* 0x000fc6000001ff00 */
[----:B------:R-:W-:Y:S01]  /*0590*/  IMAD.MOV.U32 R21, RZ, RZ, RZ ;  /* 0x000000ffff157224 */ /* 0x000fe200078e00ff */
[----:B------:R-:W3:Y:S01]  /*05a0*/  @P1 LDG.E.EL R24, desc[UR4][R18.64] ;  /* 0x0000000412181981 */ /* 0x000ee2000c2e1900 */
[----:B-1----:R-:W-:-:S03]  /*05b0*/  CS2R R14, SRZ ;  /* 0x00000000000e7805 */ /* 0x002fc6000001ff00 */
[----:B------:R-:W4:Y:S04]  /*05c0*/  @P4 LDG.E.EL R22, desc[UR4][R12.64+-0x40] ;  /* 0xffffc0040c164981 */ /* 0x000f28000c2e1900 */
[----:B------:R1:W5:Y:S04]  /*05d0*/  @P0 LDG.E.EL R23, desc[UR4][R8.64+-0x20] ;  /* 0xffffe00408170981 */ /* 0x000368000c2e1900 */
[----:B------:R-:W5:Y:S04]  /*05e0*/  @P1 LDG.E.EL R21, desc[UR4][R4.64] ;  /* 0x0000000404151981 */ /* 0x000f68000c2e1900 */
[----:B------:R-:W5:Y:S01]  /*05f0*/  @P2 LDG.E.EL R25, desc[UR4][R6.64+-0x40] ;  /* 0xffffc00406192981 */ /* 0x000f62000c2e1900 */
[----:B-1----:R-:W1:Y:S03]  /*0600*/  LDC.64 R8, c[0x0][0x230] ;  /* 0x00008c00ff087b82 */ /* 0x002e660000000a00 */
[----:B------:R-:W5:Y:S04]  /*0610*/  @P2 LDG.E.EL R15, desc[UR4][R2.64+-0x40] ;  /* 0xffffc004020f2981 */ /* 0x000f68000c2e1900 */
[----:B------:R-:W5:Y:S01]  /*0620*/  @P0 LDG.E.EL R14, desc[UR4][R10.64+-0x20] ;  /* 0xffffe0040a0e0981 */ /* 0x000f62000c2e1900 */
[----:B------:R-:W-:-:S02]  /*0630*/  ISETP.GE.AND P6, PT, R16, 0x2, PT ;  /* 0x000000021000780c */ /* 0x000fc40003fc6270 */
[----:B------:R-:W-:Y:S01]  /*0640*/  ISETP.GE.AND P5, PT, R17, 0x2, PT ;  /* 0x000000021100780c */ /* 0x000fe20003fa6270 */
[----:B-1----:R-:W-:Y:S01]  /*0650*/  IMAD.WIDE R8, R0, 0x4, R8 ;  /* 0x0000000400087825 */ /* 0x002fe200078e0208 */
[----:B--2---:R-:W-:Y:S02]  /*0660*/  SEL R20, R20, RZ, P4 ;  /* 0x000000ff14147207 */ /* 0x004fe40002000000 */
[----:B---3--:R-:W-:Y:S02]  /*0670*/  SEL R24, R24, RZ, P1 ;  /* 0x000000ff18187207 */ /* 0x008fe40000800000 */
[----:B----4-:R-:W-:Y:S02]  /*0680*/  SEL R22, R22, RZ, P4 ;  /* 0x000000ff16167207 */ /* 0x010fe40002000000 */
[----:B-----5:R-:W-:Y:S02]  /*0690*/  SEL R23, R23, RZ, P0 ;  /* 0x000000ff17177207 */ /* 0x020fe40000000000 */
[----:B------:R-:W-:-:S02]  /*06a0*/  SEL R21, R21, RZ, P1 ;  /* 0x000000ff15157207 */ /* 0x000fc40000800000 */
[----:B------:R-:W-:Y:S02]  /*06b0*/  @P6 SEL R22, R25, RZ, P2 ;  /* 0x000000ff19166207 */ /* 0x000fe40001000000 */
[----:B------:R-:W-:Y:S02]  /*06c0*/  SEL R15, R15, RZ, P2 ;  /* 0x000000ff0f0f7207 */ /* 0x000fe40001000000 */
[----:B------:R-:W-:Y:S02]  /*06d0*/  @P6 SEL R21, R14, RZ, P0 ;  /* 0x000000ff0e156207 */ /* 0x000fe40000000000 */
[----:B------:R-:W-:Y:S02]  /*06e0*/  SEL R4, R24, R23, !P6 ;  /* 0x0000001718047207 */ /* 0x000fe40007000000 */
[----:B------:R-:W-:Y:S02]  /*06f0*/  @P5 SEL R4, R20, R15, !P6 ;  /* 0x0000000f14045207 */ /* 0x000fe40007000000 */
[----:B------:R-:W-:Y:S01]  /*0700*/  SEL R5, R21, R22, !P5 ;  /* 0x0000001615057207 */ /* 0x000fe20006800000 */
[----:B------:R-:W-:Y:S06]  /*0710*/  @P3 EXIT ;  /* 0x000000000000394d */ /* 0x000fec0003800000 */
[----:B------:R-:W-:Y:S01]  /*0720*/  STG.E.64 desc[UR4][R8.64], R4 ;  /* 0x0000000408007986 */ /* 0x000fe2000c101b04 */
[----:B------:R-:W-:Y:S05]  /*0730*/  EXIT ;  /* 0x000000000000794d */ /* 0x000fea0003800000 */
.L_x_0:
[----:B------:R-:W-:-:S00]  /*0740*/  BRA `(.L_x_0) ;  /* 0xfffffffc00fc7947 */ /* 0x000fc0000383ffff */
[----:B------:R-:W-:-:S00]  /*0750*/  NOP ;  /* 0x0000000000007918 */ /* 0x000fc00000000000 */
        /* <DEDUP_REMOVED lines=10> */
.L_x_1:


//--------------------- .nv.constant0.triton_poi_fused_cat_11 --------------------------
	.section	.nv.constant0.triton_poi_fused_cat_11,"a",@progbits
	.sectionflags	@""
	.align	4
.nv.constant0.triton_poi_fused_cat_11:
	.zero		572
